//
// Generated by NVIDIA NVVM Compiler
//
// Compiler Build ID: CL-36424714
// Cuda compilation tools, release 13.0, V13.0.88
// Based on NVVM 20.0.0
//

.version 9.0
.target sm_100
.address_size 64

	// .globl	_Z21compPointReprojectionPf

.visible .entry _Z21compPointReprojectionPf(
	.param .u64 .ptr .align 1 _Z21compPointReprojectionPf_param_0
)
{


	ret;

}


// ===== COMPILED SASS (sm_100) =====

	.target	sm_100

	.elftype	@"ET_EXEC"


//--------------------- .note.nv.tkinfo           --------------------------
	.section	.note.nv.tkinfo,"",@"SHT_NOTE"
	.sectionflags	@"SHF_NOTE_NV_TKINFO"
	.tkinfo
        /*0018*/ 	.word	0x00000002
        /*0030*/ 	.string	""
        /*0030*/ 	.string	"ptxas"
        /*0030*/ 	.string	"Cuda compilation tools, release 13.0, V13.0.88"
        /*0030*/ 	.string	"Build cuda_13.0.r13.0/compiler.36424714_0"
        /*0030*/ 	.string	"-arch sm_100 -m 64 "



//--------------------- .note.nv.cuinfo           --------------------------
	.section	.note.nv.cuinfo,"",@"SHT_NOTE"
	.sectionflags	@"SHF_NOTE_NV_CUINFO"
        /*0018*/ 	.short	0x0002
        /*001a*/ 	.short	0x0064
        /*001c*/ 	.short	0x0082
	.zero		2


//--------------------- .nv.info                  --------------------------
	.section	.nv.info,"",@"SHT_CUDA_INFO"
	.align	4


	//----- nvinfo : EIATTR_REGCOUNT
	.align		4
        /*0000*/ 	.byte	0x04, 0x2f
        /*0002*/ 	.short	(.L_1 - .L_0)
	.align		4
.L_0:
        /*0004*/ 	.word	index@(_Z21compPointReprojectionPf)
        /*0008*/ 	.word	0x00000004


	//----- nvinfo : EIATTR_FRAME_SIZE
	.align		4
.L_1:
        /*000c*/ 	.byte	0x04, 0x11
        /*000e*/ 	.short	(.L_3 - .L_2)
	.align		4
.L_2:
        /*0010*/ 	.word	index@(_Z21compPointReprojectionPf)
        /*0014*/ 	.word	0x00000000


	//----- nvinfo : EIATTR_MIN_STACK_SIZE
	.align		4
.L_3:
        /*0018*/ 	.byte	0x04, 0x12
        /*001a*/ 	.short	(.L_5 - .L_4)
	.align		4
.L_4:
        /*001c*/ 	.word	index@(_Z21compPointReprojectionPf)
        /*0020*/ 	.word	0x00000000
.L_5:


//--------------------- .nv.compat                --------------------------
	.section	.nv.compat,"",@"SHT_CUDA_COMPAT_INFO"
	.align	4
        /*0000*/ 	.byte	0x02, 0x09, 0x00, 0x00, 0x02, 0x02, 0x01, 0x00, 0x02, 0x05, 0x05, 0x00, 0x03, 0x07, 0x01, 0x01
        /*0010*/ 	.byte	0x02, 0x03, 0x00, 0x00, 0x02, 0x06, 0x01, 0x00, 0x04, 0x0b, 0x08, 0x00, 0x09, 0x00, 0x00, 0x00
        /*0020*/ 	.byte	0x00, 0x00, 0x00, 0x00


//--------------------- .nv.info._Z21compPointReprojectionPf --------------------------
	.section	.nv.info._Z21compPointReprojectionPf,"",@"SHT_CUDA_INFO"
	.sectionflags	@""
	.align	4


	//----- nvinfo : EIATTR_CUDA_API_VERSION
	.align		4
        /*0000*/ 	.byte	0x04, 0x37
        /*0002*/ 	.short	(.L_7 - .L_6)
.L_6:
        /*0004*/ 	.word	0x00000082


	//----- nvinfo : EIATTR_KPARAM_INFO
	.align		4
.L_7:
        /*0008*/ 	.byte	0x04, 0x17
        /*000a*/ 	.short	(.L_9 - .L_8)
.L_8:
        /*000c*/ 	.word	0x00000000
        /*0010*/ 	.short	0x0000
        /*0012*/ 	.short	0x0000
        /*0014*/ 	.byte	0x00, 0xf5, 0x21, 0x00


	//----- nvinfo : EIATTR_SPARSE_MMA_MASK
	.align		4
.L_9:
        /*0018*/ 	.byte	0x03, 0x50
        /*001a*/ 	.short	0x0000


	//----- nvinfo : EIATTR_MAXREG_COUNT
	.align		4
        /*001c*/ 	.byte	0x03, 0x1b
        /*001e*/ 	.short	0x00ff


	//----- nvinfo : EIATTR_MERCURY_ISA_VERSION
	.align		4
        /*0020*/ 	.byte	0x03, 0x5f
        /*0022*/ 	.short	0x0101


	//----- nvinfo : EIATTR_VRC_CTA_INIT_COUNT
	.align		4
        /*0024*/ 	.byte	0x02, 0x4a
	.zero		1
	.zero		1


	//----- nvinfo : EIATTR_EXIT_INSTR_OFFSETS
	.align		4
        /*0028*/ 	.byte	0x04, 0x1c
        /*002a*/ 	.short	(.L_11 - .L_10)


	//   ....[0]....
.L_10:
        /*002c*/ 	.word	0x00000010


	//----- nvinfo : EIATTR_CBANK_PARAM_SIZE
	.align		4
.L_11:
        /*0030*/ 	.byte	0x03, 0x19
        /*0032*/ 	.short	0x0008


	//----- nvinfo : EIATTR_PARAM_CBANK
	.align		4
        /*0034*/ 	.byte	0x04, 0x0a
        /*0036*/ 	.short	(.L_13 - .L_12)
	.align		4
.L_12:
        /*0038*/ 	.word	index@(.nv.constant0._Z21compPointReprojectionPf)
        /*003c*/ 	.short	0x0380
        /*003e*/ 	.short	0x0008


	//----- nvinfo : EIATTR_SW_WAR
	.align		4
.L_13:
        /*0040*/ 	.byte	0x04, 0x36
        /*0042*/ 	.short	(.L_15 - .L_14)
.L_14:
        /*0044*/ 	.word	0x00000008
.L_15:


//--------------------- .nv.callgraph             --------------------------
	.section	.nv.callgraph,"",@"SHT_CUDA_CALLGRAPH"
	.align	4
	.sectionentsize	8
	.align		4
        /*0000*/ 	.word	0x00000000
	.align		4
        /*0004*/ 	.word	0xffffffff
	.align		4
        /*0008*/ 	.word	0x00000000
	.align		4
        /*000c*/ 	.word	0xfffffffe
	.align		4
        /*0010*/ 	.word	0x00000000
	.align		4
        /*0014*/ 	.word	0xfffffffd
	.align		4
        /*0018*/ 	.word	0x00000000
	.align		4
        /*001c*/ 	.word	0xfffffffc


//--------------------- .text._Z21compPointReprojectionPf --------------------------
	.section	.text._Z21compPointReprojectionPf,"ax",@progbits
	.align	128
        .global         _Z21compPointReprojectionPf
        .type           _Z21compPointReprojectionPf,@function
        .size           _Z21compPointReprojectionPf,(.L_x_1 - _Z21compPointReprojectionPf)
        .other          _Z21compPointReprojectionPf,@"STO_CUDA_ENTRY STV_DEFAULT"
_Z21compPointReprojectionPf:
.text._Z21compPointReprojectionPf:
[----:B------:R-:W-:Y:S01]  /*0000*/  LDC R1, c[0x0][0x37c] ;  /* 0x0000df00ff017b82 */ /* 0x000fe20000000800 */
[----:B------:R-:W-:Y:S05]  /*0010*/  EXIT ;  /* 0x000000000000794d */ /* 0x000fea0003800000 */
.L_x_0:
[----:B------:R-:W-:-:S00]  /*0020*/  BRA `(.L_x_0) ;  /* 0xfffffffc00fc7947 */ /* 0x000fc0000383ffff */
[----:B------:R-:W-:-:S00]  /*0030*/  NOP ;  /* 0x0000000000007918 */ /* 0x000fc00000000000 */
        /* <DEDUP_REMOVED lines=12> */
.L_x_1:


//--------------------- .nv.shared.reserved.0     --------------------------
	.section	.nv.shared.reserved.0,"aw",@nobits
	.weak		__nv_reservedSMEM_offset_0_alias
	.size		__nv_reservedSMEM_offset_0_alias, 0, 64
	.other		__nv_reservedSMEM_offset_0_alias,@"STO_CUDA_RESERVED_SHARED STV_DEFAULT"
__nv_reservedSMEM_offset_0_alias:
	.zero		0
	.zero		64


//--------------------- .nv.constant0._Z21compPointReprojectionPf --------------------------
	.section	.nv.constant0._Z21compPointReprojectionPf,"a",@progbits
	.sectionflags	@""
	.align	4
.nv.constant0._Z21compPointReprojectionPf:
	.zero		904


//--------------------- SYMBOLS --------------------------

	.type		.nv.reservedSmem.offset0,@object
	.size		.nv.reservedSmem.offset0,0x4
